	.headerflags	@"EF_CUDA_TEXMODE_UNIFIED EF_CUDA_64BIT_ADDRESS EF_CUDA_ACCELERATORS EF_CUDA_SM90 EF_CUDA_VIRTUAL_SM(EF_CUDA_SM90)"
	.elftype	@"ET_EXEC"


//--------------------- .nv.info                  --------------------------
	.section	.nv.info,"",@"SHT_CUDA_INFO"
	.align	4


	//----- nvinfo : EIATTR_REGCOUNT
	.align		4
        /*0000*/ 	.byte	0x04, 0x2f
        /*0002*/ 	.short	(.L_1 - .L_0)
	.align		4
.L_0:
        /*0004*/ 	.word	index@(triton_poi_fused_convolution_hardtanh_hardtanh_backward_21)
        /*0008*/ 	.word	0x0000000e


	//----- nvinfo : EIATTR_MIN_STACK_SIZE
	.align		4
.L_1:
        /*000c*/ 	.byte	0x04, 0x12
        /*000e*/ 	.short	(.L_3 - .L_2)
	.align		4
.L_2:
        /*0010*/ 	.word	index@(triton_poi_fused_convolution_hardtanh_hardtanh_backward_21)
        /*0014*/ 	.word	0x00000000


	//----- nvinfo : EIATTR_FRAME_SIZE
	.align		4
.L_3:
        /*0018*/ 	.byte	0x04, 0x11
        /*001a*/ 	.short	(.L_5 - .L_4)
	.align		4
.L_4:
        /*001c*/ 	.word	index@(triton_poi_fused_convolution_hardtanh_hardtanh_backward_21)
        /*0020*/ 	.word	0x00000000


	//----- nvinfo : EIATTR_MIN_STACK_SIZE
	.align		4
.L_5:
        /*0024*/ 	.byte	0x04, 0x12
        /*0026*/ 	.short	(.L_7 - .L_6)
	.align		4
.L_6:
        /*0028*/ 	.word	index@(triton_poi_fused_convolution_hardtanh_hardtanh_backward_21)
        /*002c*/ 	.word	0x00000000
.L_7:


//--------------------- .nv.info.triton_poi_fused_convolution_hardtanh_hardtanh_backward_21 --------------------------
	.section	.nv.info.triton_poi_fused_convolution_hardtanh_hardtanh_backward_21,"",@"SHT_CUDA_INFO"
	.sectionflags	@""
	.align	4


	//----- nvinfo : EIATTR_CUDA_API_VERSION
	.align		4
        /*0000*/ 	.byte	0x04, 0x37
        /*0002*/ 	.short	(.L_9 - .L_8)
.L_8:
        /*0004*/ 	.word	0x0000007c


	//----- nvinfo : EIATTR_KPARAM_INFO
	.align		4
.L_9:
        /*0008*/ 	.byte	0x04, 0x17
        /*000a*/ 	.short	(.L_11 - .L_10)
.L_10:
        /*000c*/ 	.word	0x00000000
        /*0010*/ 	.short	0x0004
        /*0012*/ 	.short	0x0020
        /*0014*/ 	.byte	0x00, 0xf0, 0x11, 0x00


	//----- nvinfo : EIATTR_KPARAM_INFO
	.align		4
.L_11:
        /*0018*/ 	.byte	0x04, 0x17
        /*001a*/ 	.short	(.L_13 - .L_12)
.L_12:
        /*001c*/ 	.word	0x00000000
        /*0020*/ 	.short	0x0003
        /*0022*/ 	.short	0x0018
        /*0024*/ 	.byte	0x00, 0xf4, 0x21, 0x00


	//----- nvinfo : EIATTR_KPARAM_INFO
	.align		4
.L_13:
        /*0028*/ 	.byte	0x04, 0x17
        /*002a*/ 	.short	(.L_15 - .L_14)
.L_14:
        /*002c*/ 	.word	0x00000000
        /*0030*/ 	.short	0x0002
        /*0032*/ 	.short	0x0010
        /*0034*/ 	.byte	0x00, 0xf4, 0x21, 0x00


	//----- nvinfo : EIATTR_KPARAM_INFO
	.align		4
.L_15:
        /*0038*/ 	.byte	0x04, 0x17
        /*003a*/ 	.short	(.L_17 - .L_16)
.L_16:
        /*003c*/ 	.word	0x00000000
        /*0040*/ 	.short	0x0001
        /*0042*/ 	.short	0x0008
        /*0044*/ 	.byte	0x00, 0xf4, 0x21, 0x00


	//----- nvinfo : EIATTR_KPARAM_INFO
	.align		4
.L_17:
        /*0048*/ 	.byte	0x04, 0x17
        /*004a*/ 	.short	(.L_19 - .L_18)
.L_18:
        /*004c*/ 	.word	0x00000000
        /*0050*/ 	.short	0x0000
        /*0052*/ 	.short	0x0000
        /*0054*/ 	.byte	0x00, 0xf4, 0x21, 0x00


	//----- nvinfo : EIATTR_SPARSE_MMA_MASK
	.align		4
.L_19:
        /*0058*/ 	.byte	0x03, 0x50
        /*005a*/ 	.short	0x0000


	//----- nvinfo : EIATTR_MAXREG_COUNT
	.align		4
        /*005c*/ 	.byte	0x03, 0x1b
        /*005e*/ 	.short	0x00ff


	//----- nvinfo : EIATTR_EXIT_INSTR_OFFSETS
	.align		4
        /*0060*/ 	.byte	0x04, 0x1c
        /*0062*/ 	.short	(.L_21 - .L_20)


	//   ....[0]....
.L_20:
        /*0064*/ 	.word	0x00000220


	//   ....[1]....
        /*0068*/ 	.word	0x00000240


	//----- nvinfo : EIATTR_REQNTID
	.align		4
.L_21:
        /*006c*/ 	.byte	0x04, 0x10
        /*006e*/ 	.short	(.L_23 - .L_22)
.L_22:
        /*0070*/ 	.word	0x00000080
        /*0074*/ 	.word	0x00000001
        /*0078*/ 	.word	0x00000001


	//----- nvinfo : EIATTR_CBANK_PARAM_SIZE
	.align		4
.L_23:
        /*007c*/ 	.byte	0x03, 0x19
        /*007e*/ 	.short	0x0024


	//----- nvinfo : EIATTR_PARAM_CBANK
	.align		4
        /*0080*/ 	.byte	0x04, 0x0a
        /*0082*/ 	.short	(.L_25 - .L_24)
	.align		4
.L_24:
        /*0084*/ 	.word	index@(.nv.constant0.triton_poi_fused_convolution_hardtanh_hardtanh_backward_21)
        /*0088*/ 	.short	0x0210
        /*008a*/ 	.short	0x0024


	//----- nvinfo : EIATTR_SW_WAR
	.align		4
.L_25:
        /*008c*/ 	.byte	0x04, 0x36
        /*008e*/ 	.short	(.L_27 - .L_26)
.L_26:
        /*0090*/ 	.word	0x00000008
.L_27:


//--------------------- .nv.callgraph             --------------------------
	.section	.nv.callgraph,"",@"SHT_CUDA_CALLGRAPH"
	.align	4
	.sectionentsize	8
	.align		4
        /*0000*/ 	.word	0x00000000
	.align		4
        /*0004*/ 	.word	0xffffffff
	.align		4
        /*0008*/ 	.word	0x00000000
	.align		4
        /*000c*/ 	.word	0xfffffffe
	.align		4
        /*0010*/ 	.word	0x00000000
	.align		4
        /*0014*/ 	.word	0xfffffffd
	.align		4
        /*0018*/ 	.word	0x00000000
	.align		4
        /*001c*/ 	.word	0xfffffffc


//--------------------- .text.triton_poi_fused_convolution_hardtanh_hardtanh_backward_21 --------------------------
	.section	.text.triton_poi_fused_convolution_hardtanh_hardtanh_backward_21,"ax",@progbits
	.align	128
        .global         triton_poi_fused_convolution_hardtanh_hardtanh_backward_21
        .type           triton_poi_fused_convolution_hardtanh_hardtanh_backward_21,@function
        .size           triton_poi_fused_convolution_hardtanh_hardtanh_backward_21,(.L_x_1 - triton_poi_fused_convolution_hardtanh_hardtanh_backward_21)
        .other          triton_poi_fused_convolution_hardtanh_hardtanh_backward_21,@"STO_CUDA_ENTRY STV_DEFAULT"
triton_poi_fused_convolution_hardtanh_hardtanh_backward_21:
.text.triton_poi_fused_convolution_hardtanh_hardtanh_backward_21:
[----:B------:R-:W0:Y:S02]  /*0000*/  LDC R1, c[0x0][0x28] ;  /* 0x00000a00ff017b82 */ /* 0x000e240000000800 */
[----:B------:R-:W1:Y:S01]  /*0010*/  S2R R0, SR_TID.X ;  /* 0x0000000000007919 */ /* 0x000e620000002100 */
[----:B------:R-:W2:Y:S01]  /*0020*/  LDC.64 R4, c[0x0][0x218] ;  /* 0x00008600ff047b82 */ /* 0x000ea20000000a00 */
[----:B------:R-:W-:Y:S01]  /*0030*/  ULDC.64 UR4, c[0x0][0x208] ;  /* 0x0000820000047ab9 */ /* 0x000fe20000000a00 */
[----:B------:R-:W-:Y:S01]  /*0040*/  ULDC.64 UR6, c[0x0][0x228] ;  /* 0x00008a0000067ab9 */ /* 0x000fe20000000a00 */
[----:B------:R-:W3:Y:S05]  /*0050*/  S2R R7, SR_CTAID.X ;  /* 0x0000000000077919 */ /* 0x000eea0000002500 */
[----:B------:R-:W4:Y:S01]  /*0060*/  LDC.64 R2, c[0x0][0x210] ;  /* 0x00008400ff027b82 */ /* 0x000f220000000a00 */
[----:B-1----:R-:W-:-:S02]  /*0070*/  LOP3.LUT R0, R0, 0x7f, RZ, 0xc0, !PT ;  /* 0x0000007f00007812 */ /* 0x002fc400078ec0ff */
[----:B---3--:R-:W-:-:S03]  /*0080*/  SHF.R.S32.HI R6, RZ, 0x18, R7 ;  /* 0x00000018ff067819 */ /* 0x008fc60000011407 */
[----:B------:R-:W-:Y:S01]  /*0090*/  IMAD R7, R7, 0x80, R0 ;  /* 0x0000008007077824 */ /* 0x000fe200078e0200 */
[----:B------:R-:W-:-:S03]  /*00a0*/  SGXT R0, R6, 0x1 ;  /* 0x000000010600781a */ /* 0x000fc60000000200 */
[C---:B----4-:R-:W-:Y:S01]  /*00b0*/  IMAD.WIDE R2, R7.reuse, 0x4, R2 ;  /* 0x0000000407027825 */ /* 0x050fe200078e0202 */
[----:B------:R-:W-:Y:S02]  /*00c0*/  ISETP.GE.AND P1, PT, R7, 0x3100, PT ;  /* 0x000031000700780c */ /* 0x000fe40003f26270 */
[----:B------:R-:W-:-:S04]  /*00d0*/  LEA.HI R0, R0, R7, RZ, 0x6 ;  /* 0x0000000700007211 */ /* 0x000fc800078f30ff */
[----:B------:R-:W-:-:S05]  /*00e0*/  LOP3.LUT R0, R0, 0xffffffc0, RZ, 0xc0, !PT ;  /* 0xffffffc000007812 */ /* 0x000fca00078ec0ff */
[----:B------:R-:W-:Y:S02]  /*00f0*/  IMAD.IADD R9, R7, 0x1, -R0 ;  /* 0x0000000107097824 */ /* 0x000fe400078e0a00 */
[----:B------:R-:W-:Y:S02]  /*0100*/  IMAD.MOV.U32 R0, RZ, RZ, RZ ;  /* 0x000000ffff007224 */ /* 0x000fe400078e00ff */
[----:B--2---:R-:W-:-:S04]  /*0110*/  IMAD.WIDE R4, R9, 0x4, R4 ;  /* 0x0000000409047825 */ /* 0x004fc800078e0204 */
[----:B------:R-:W-:Y:S01]  /*0120*/  IMAD.MOV.U32 R9, RZ, RZ, RZ ;  /* 0x000000ffff097224 */ /* 0x000fe200078e00ff */
[----:B------:R-:W2:Y:S05]  /*0130*/  @!P1 LDG.E R0, desc[UR4][R2.64] ;  /* 0x0000000402009981 */ /* 0x000eaa000c1e1900 */
[----:B------:R-:W2:Y:S01]  /*0140*/  @!P1 LDG.E.EL R9, desc[UR4][R4.64] ;  /* 0x0000000404099981 */ /* 0x000ea2000c2e1900 */
[----:B------:R-:W-:Y:S01]  /*0150*/  IADD3 R6, P4, R7, UR6, RZ ;  /* 0x0000000607067c10 */ /* 0x000fe2000ff9e0ff */
[----:B--2---:R-:W-:Y:S02]  /*0160*/  FADD R0, R9, R0 ;  /* 0x0000000009007221 */ /* 0x004fe40000000000 */
[----:B------:R-:W1:Y:S03]  /*0170*/  LDC.64 R8, c[0x0][0x220] ;  /* 0x00008800ff087b82 */ /* 0x000e660000000a00 */
[----:B------:R-:W-:-:S04]  /*0180*/  FSETP.GTU.AND P0, PT, R0, RZ, PT ;  /* 0x000000ff0000720b */ /* 0x000fc80003f0c000 */
[C---:B------:R-:W-:Y:S02]  /*0190*/  FSEL R11, R0.reuse, RZ, P0 ;  /* 0x000000ff000b7208 */ /* 0x040fe40000000000 */
[----:B------:R-:W-:Y:S02]  /*01a0*/  FSETP.GE.OR P0, PT, R0, 6, !P0 ;  /* 0x40c000000000780b */ /* 0x000fe40004706400 */
[C---:B------:R-:W-:Y:S02]  /*01b0*/  FSETP.GEU.AND P3, PT, R11.reuse, 6, PT ;  /* 0x40c000000b00780b */ /* 0x040fe40003f6e000 */
[----:B------:R-:W-:Y:S02]  /*01c0*/  FSETP.NAN.AND P2, PT, R11, R11, PT ;  /* 0x0000000b0b00720b */ /* 0x000fe40003f48000 */
[----:B------:R-:W-:Y:S01]  /*01d0*/  SEL R5, RZ, 0x1, !P0 ;  /* 0x00000001ff057807 */ /* 0x000fe20004000000 */
[----:B-1----:R-:W-:-:S08]  /*01e0*/  IMAD.WIDE R2, R7, 0x4, R8 ;  /* 0x0000000407027825 */ /* 0x002fd000078e0208 */
[----:B------:R-:W-:Y:S02]  /*01f0*/  @P3 SEL R11, R11, 0x40c00000, P2 ;  /* 0x40c000000b0b3807 */ /* 0x000fe40001000000 */
[----:B------:R-:W-:-:S03]  /*0200*/  LEA.HI.X.SX32 R7, R7, UR7, 0x1, P4 ;  /* 0x0000000707077c11 */ /* 0x000fc6000a0f0eff */
[----:B------:R1:W-:Y:S01]  /*0210*/  @!P1 STG.E desc[UR4][R2.64], R11 ;  /* 0x0000000b02009986 */ /* 0x0003e2000c101904 */
[----:B------:R-:W-:Y:S05]  /*0220*/  @P1 EXIT ;  /* 0x000000000000194d */ /* 0x000fea0003800000 */
[----:B------:R-:W-:Y:S01]  /*0230*/  STG.E.U8 desc[UR4][R6.64], R5 ;  /* 0x0000000506007986 */ /* 0x000fe2000c101104 */
[----:B------:R-:W-:Y:S05]  /*0240*/  EXIT ;  /* 0x000000000000794d */ /* 0x000fea0003800000 */
.L_x_0:
[----:B------:R-:W-:-:S00]  /*0250*/  BRA `(.L_x_0) ;  /* 0xfffffffc00fc7947 */ /* 0x000fc0000383ffff */
[----:B------:R-:W-:-:S00]  /*0260*/  NOP ;  /* 0x0000000000007918 */ /* 0x000fc00000000000 */
        /* <DEDUP_REMOVED lines=9> */
.L_x_1:


//--------------------- .nv.constant0.triton_poi_fused_convolution_hardtanh_hardtanh_backward_21 --------------------------
	.section	.nv.constant0.triton_poi_fused_convolution_hardtanh_hardtanh_backward_21,"a",@progbits
	.sectionflags	@""
	.align	4
.nv.constant0.triton_poi_fused_convolution_hardtanh_hardtanh_backward_21:
	.zero		564
